//
// Generated by NVIDIA NVVM Compiler
//
// Compiler Build ID: CL-36424714
// Cuda compilation tools, release 13.0, V13.0.88
// Based on NVVM 20.0.0
//

.version 9.0
.target sm_100
.address_size 64

	// .globl	_ZN3cub18CUB_300001_SM_10006detail11EmptyKernelIvEEvv
.global .align 1 .b8 _ZN41_INTERNAL_7833f80d_4_k_cu_876ac62a_2782704cuda3std3__45__cpo5beginE[1];
.global .align 1 .b8 _ZN41_INTERNAL_7833f80d_4_k_cu_876ac62a_2782704cuda3std3__45__cpo3endE[1];
.global .align 1 .b8 _ZN41_INTERNAL_7833f80d_4_k_cu_876ac62a_2782704cuda3std3__45__cpo6cbeginE[1];
.global .align 1 .b8 _ZN41_INTERNAL_7833f80d_4_k_cu_876ac62a_2782704cuda3std3__45__cpo4cendE[1];
.global .align 1 .b8 _ZN41_INTERNAL_7833f80d_4_k_cu_876ac62a_2782704cuda3std3__45__cpo6rbeginE[1];
.global .align 1 .b8 _ZN41_INTERNAL_7833f80d_4_k_cu_876ac62a_2782704cuda3std3__45__cpo4rendE[1];
.global .align 1 .b8 _ZN41_INTERNAL_7833f80d_4_k_cu_876ac62a_2782704cuda3std3__45__cpo7crbeginE[1];
.global .align 1 .b8 _ZN41_INTERNAL_7833f80d_4_k_cu_876ac62a_2782704cuda3std3__45__cpo5crendE[1];
.global .align 1 .b8 _ZN41_INTERNAL_7833f80d_4_k_cu_876ac62a_2782704cuda3std3__443_GLOBAL__N__7833f80d_4_k_cu_876ac62a_2782706ignoreE[1];
.global .align 1 .b8 _ZN41_INTERNAL_7833f80d_4_k_cu_876ac62a_2782704cuda3std3__419piecewise_constructE[1];
.global .align 1 .b8 _ZN41_INTERNAL_7833f80d_4_k_cu_876ac62a_2782704cuda3std3__48in_placeE[1];
.global .align 1 .b8 _ZN41_INTERNAL_7833f80d_4_k_cu_876ac62a_2782704cuda3std3__420unreachable_sentinelE[1];
.global .align 1 .b8 _ZN41_INTERNAL_7833f80d_4_k_cu_876ac62a_2782704cuda3std3__47nulloptE[1];
.global .align 1 .b8 _ZN41_INTERNAL_7833f80d_4_k_cu_876ac62a_2782704cuda3std3__48unexpectE[1];
.global .align 1 .b8 _ZN41_INTERNAL_7833f80d_4_k_cu_876ac62a_2782704cuda3std6ranges3__45__cpo4swapE[1];
.global .align 1 .b8 _ZN41_INTERNAL_7833f80d_4_k_cu_876ac62a_2782704cuda3std6ranges3__45__cpo9iter_moveE[1];
.global .align 1 .b8 _ZN41_INTERNAL_7833f80d_4_k_cu_876ac62a_2782704cuda3std6ranges3__45__cpo5beginE[1];
.global .align 1 .b8 _ZN41_INTERNAL_7833f80d_4_k_cu_876ac62a_2782704cuda3std6ranges3__45__cpo3endE[1];
.global .align 1 .b8 _ZN41_INTERNAL_7833f80d_4_k_cu_876ac62a_2782704cuda3std6ranges3__45__cpo6cbeginE[1];
.global .align 1 .b8 _ZN41_INTERNAL_7833f80d_4_k_cu_876ac62a_2782704cuda3std6ranges3__45__cpo4cendE[1];
.global .align 1 .b8 _ZN41_INTERNAL_7833f80d_4_k_cu_876ac62a_2782704cuda3std6ranges3__45__cpo7advanceE[1];
.global .align 1 .b8 _ZN41_INTERNAL_7833f80d_4_k_cu_876ac62a_2782704cuda3std6ranges3__45__cpo9iter_swapE[1];
.global .align 1 .b8 _ZN41_INTERNAL_7833f80d_4_k_cu_876ac62a_2782704cuda3std6ranges3__45__cpo4nextE[1];
.global .align 1 .b8 _ZN41_INTERNAL_7833f80d_4_k_cu_876ac62a_2782704cuda3std6ranges3__45__cpo4prevE[1];
.global .align 1 .b8 _ZN41_INTERNAL_7833f80d_4_k_cu_876ac62a_2782704cuda3std6ranges3__45__cpo4dataE[1];
.global .align 1 .b8 _ZN41_INTERNAL_7833f80d_4_k_cu_876ac62a_2782704cuda3std6ranges3__45__cpo5cdataE[1];
.global .align 1 .b8 _ZN41_INTERNAL_7833f80d_4_k_cu_876ac62a_2782704cuda3std6ranges3__45__cpo4sizeE[1];
.global .align 1 .b8 _ZN41_INTERNAL_7833f80d_4_k_cu_876ac62a_2782704cuda3std6ranges3__45__cpo5ssizeE[1];
.global .align 1 .b8 _ZN41_INTERNAL_7833f80d_4_k_cu_876ac62a_2782704cuda3std6ranges3__45__cpo8distanceE[1];
.global .align 1 .b8 _ZN41_INTERNAL_7833f80d_4_k_cu_876ac62a_2782706thrust24THRUST_300001_SM_1000_NS6system6detail10sequential3seqE[1];
.global .align 1 .b8 _ZN41_INTERNAL_7833f80d_4_k_cu_876ac62a_2782706thrust24THRUST_300001_SM_1000_NS12placeholders2_1E[1];
.global .align 1 .b8 _ZN41_INTERNAL_7833f80d_4_k_cu_876ac62a_2782706thrust24THRUST_300001_SM_1000_NS12placeholders2_2E[1];
.global .align 1 .b8 _ZN41_INTERNAL_7833f80d_4_k_cu_876ac62a_2782706thrust24THRUST_300001_SM_1000_NS12placeholders2_3E[1];
.global .align 1 .b8 _ZN41_INTERNAL_7833f80d_4_k_cu_876ac62a_2782706thrust24THRUST_300001_SM_1000_NS12placeholders2_4E[1];
.global .align 1 .b8 _ZN41_INTERNAL_7833f80d_4_k_cu_876ac62a_2782706thrust24THRUST_300001_SM_1000_NS12placeholders2_5E[1];
.global .align 1 .b8 _ZN41_INTERNAL_7833f80d_4_k_cu_876ac62a_2782706thrust24THRUST_300001_SM_1000_NS12placeholders2_6E[1];
.global .align 1 .b8 _ZN41_INTERNAL_7833f80d_4_k_cu_876ac62a_2782706thrust24THRUST_300001_SM_1000_NS12placeholders2_7E[1];
.global .align 1 .b8 _ZN41_INTERNAL_7833f80d_4_k_cu_876ac62a_2782706thrust24THRUST_300001_SM_1000_NS12placeholders2_8E[1];
.global .align 1 .b8 _ZN41_INTERNAL_7833f80d_4_k_cu_876ac62a_2782706thrust24THRUST_300001_SM_1000_NS12placeholders2_9E[1];
.global .align 1 .b8 _ZN41_INTERNAL_7833f80d_4_k_cu_876ac62a_2782706thrust24THRUST_300001_SM_1000_NS12placeholders3_10E[1];

.visible .entry _ZN3cub18CUB_300001_SM_10006detail11EmptyKernelIvEEvv()
{


	ret;

}


// ===== COMPILED SASS (sm_100) =====

	.target	sm_100

	.elftype	@"ET_EXEC"


//--------------------- .note.nv.tkinfo           --------------------------
	.section	.note.nv.tkinfo,"",@"SHT_NOTE"
	.sectionflags	@"SHF_NOTE_NV_TKINFO"
	.tkinfo
        /*0018*/ 	.word	0x00000002
        /*0030*/ 	.string	""
        /*0030*/ 	.string	"ptxas"
        /*0030*/ 	.string	"Cuda compilation tools, release 13.0, V13.0.88"
        /*0030*/ 	.string	"Build cuda_13.0.r13.0/compiler.36424714_0"
        /*0030*/ 	.string	"-arch sm_100 -m 64 "



//--------------------- .note.nv.cuinfo           --------------------------
	.section	.note.nv.cuinfo,"",@"SHT_NOTE"
	.sectionflags	@"SHF_NOTE_NV_CUINFO"
        /*0018*/ 	.short	0x0002
        /*001a*/ 	.short	0x0064
        /*001c*/ 	.short	0x0082
	.zero		2


//--------------------- .nv.info                  --------------------------
	.section	.nv.info,"",@"SHT_CUDA_INFO"
	.align	4


	//----- nvinfo : EIATTR_REGCOUNT
	.align		4
        /*0000*/ 	.byte	0x04, 0x2f
        /*0002*/ 	.short	(.L_41 - .L_40)
	.align		4
.L_40:
        /*0004*/ 	.word	index@(_ZN3cub18CUB_300001_SM_10006detail11EmptyKernelIvEEvv)
        /*0008*/ 	.word	0x00000004


	//----- nvinfo : EIATTR_FRAME_SIZE
	.align		4
.L_41:
        /*000c*/ 	.byte	0x04, 0x11
        /*000e*/ 	.short	(.L_43 - .L_42)
	.align		4
.L_42:
        /*0010*/ 	.word	index@(_ZN3cub18CUB_300001_SM_10006detail11EmptyKernelIvEEvv)
        /*0014*/ 	.word	0x00000000


	//----- nvinfo : EIATTR_MIN_STACK_SIZE
	.align		4
.L_43:
        /*0018*/ 	.byte	0x04, 0x12
        /*001a*/ 	.short	(.L_45 - .L_44)
	.align		4
.L_44:
        /*001c*/ 	.word	index@(_ZN3cub18CUB_300001_SM_10006detail11EmptyKernelIvEEvv)
        /*0020*/ 	.word	0x00000000
.L_45:


//--------------------- .nv.compat                --------------------------
	.section	.nv.compat,"",@"SHT_CUDA_COMPAT_INFO"
	.align	4
        /*0000*/ 	.byte	0x02, 0x09, 0x00, 0x00, 0x02, 0x02, 0x01, 0x00, 0x02, 0x05, 0x05, 0x00, 0x03, 0x07, 0x01, 0x01
        /*0010*/ 	.byte	0x02, 0x03, 0x00, 0x00, 0x02, 0x06, 0x01, 0x00, 0x04, 0x0b, 0x08, 0x00, 0x09, 0x00, 0x00, 0x00
        /*0020*/ 	.byte	0x00, 0x00, 0x00, 0x00


//--------------------- .nv.info._ZN3cub18CUB_300001_SM_10006detail11EmptyKernelIvEEvv --------------------------
	.section	.nv.info._ZN3cub18CUB_300001_SM_10006detail11EmptyKernelIvEEvv,"",@"SHT_CUDA_INFO"
	.sectionflags	@""
	.align	4


	//----- nvinfo : EIATTR_CUDA_API_VERSION
	.align		4
        /*0000*/ 	.byte	0x04, 0x37
        /*0002*/ 	.short	(.L_47 - .L_46)
.L_46:
        /*0004*/ 	.word	0x00000082


	//----- nvinfo : EIATTR_SPARSE_MMA_MASK
	.align		4
.L_47:
        /*0008*/ 	.byte	0x03, 0x50
        /*000a*/ 	.short	0x0000


	//----- nvinfo : EIATTR_MAXREG_COUNT
	.align		4
        /*000c*/ 	.byte	0x03, 0x1b
        /*000e*/ 	.short	0x00ff


	//----- nvinfo : EIATTR_MERCURY_ISA_VERSION
	.align		4
        /*0010*/ 	.byte	0x03, 0x5f
        /*0012*/ 	.short	0x0101


	//----- nvinfo : EIATTR_VRC_CTA_INIT_COUNT
	.align		4
        /*0014*/ 	.byte	0x02, 0x4a
	.zero		1
	.zero		1


	//----- nvinfo : EIATTR_EXIT_INSTR_OFFSETS
	.align		4
        /*0018*/ 	.byte	0x04, 0x1c
        /*001a*/ 	.short	(.L_49 - .L_48)


	//   ....[0]....
.L_48:
        /*001c*/ 	.word	0x00000010


	//----- nvinfo : EIATTR_SW_WAR
	.align		4
.L_49:
        /*0020*/ 	.byte	0x04, 0x36
        /*0022*/ 	.short	(.L_51 - .L_50)
.L_50:
        /*0024*/ 	.word	0x00000008
.L_51:


//--------------------- .nv.callgraph             --------------------------
	.section	.nv.callgraph,"",@"SHT_CUDA_CALLGRAPH"
	.align	4
	.sectionentsize	8
	.align		4
        /*0000*/ 	.word	0x00000000
	.align		4
        /*0004*/ 	.word	0xffffffff
	.align		4
        /*0008*/ 	.word	0x00000000
	.align		4
        /*000c*/ 	.word	0xfffffffe
	.align		4
        /*0010*/ 	.word	0x00000000
	.align		4
        /*0014*/ 	.word	0xfffffffd
	.align		4
        /*0018*/ 	.word	0x00000000
	.align		4
        /*001c*/ 	.word	0xfffffffc


//--------------------- .nv.constant4             --------------------------
	.section	.nv.constant4,"a",@progbits
	.align	8
	.align		8
.nv.constant4:
        /*0000*/ 	.dword	_ZN41_INTERNAL_7833f80d_4_k_cu_876ac62a_2785934cuda3std3__45__cpo5beginE
	.align		8
        /*0008*/ 	.dword	_ZN41_INTERNAL_7833f80d_4_k_cu_876ac62a_2785934cuda3std3__45__cpo3endE
	.align		8
        /*0010*/ 	.dword	_ZN41_INTERNAL_7833f80d_4_k_cu_876ac62a_2785934cuda3std3__45__cpo6cbeginE
	.align		8
        /*0018*/ 	.dword	_ZN41_INTERNAL_7833f80d_4_k_cu_876ac62a_2785934cuda3std3__45__cpo4cendE
	.align		8
        /*0020*/ 	.dword	_ZN41_INTERNAL_7833f80d_4_k_cu_876ac62a_2785934cuda3std3__45__cpo6rbeginE
	.align		8
        /*0028*/ 	.dword	_ZN41_INTERNAL_7833f80d_4_k_cu_876ac62a_2785934cuda3std3__45__cpo4rendE
	.align		8
        /*0030*/ 	.dword	_ZN41_INTERNAL_7833f80d_4_k_cu_876ac62a_2785934cuda3std3__45__cpo7crbeginE
	.align		8
        /*0038*/ 	.dword	_ZN41_INTERNAL_7833f80d_4_k_cu_876ac62a_2785934cuda3std3__45__cpo5crendE
	.align		8
        /*0040*/ 	.dword	_ZN41_INTERNAL_7833f80d_4_k_cu_876ac62a_2785934cuda3std3__443_GLOBAL__N__7833f80d_4_k_cu_876ac62a_2785936ignoreE
	.align		8
        /*0048*/ 	.dword	_ZN41_INTERNAL_7833f80d_4_k_cu_876ac62a_2785934cuda3std3__419piecewise_constructE
	.align		8
        /*0050*/ 	.dword	_ZN41_INTERNAL_7833f80d_4_k_cu_876ac62a_2785934cuda3std3__48in_placeE
	.align		8
        /*0058*/ 	.dword	_ZN41_INTERNAL_7833f80d_4_k_cu_876ac62a_2785934cuda3std3__420unreachable_sentinelE
	.align		8
        /*0060*/ 	.dword	_ZN41_INTERNAL_7833f80d_4_k_cu_876ac62a_2785934cuda3std3__47nulloptE
	.align		8
        /*0068*/ 	.dword	_ZN41_INTERNAL_7833f80d_4_k_cu_876ac62a_2785934cuda3std3__48unexpectE
	.align		8
        /*0070*/ 	.dword	_ZN41_INTERNAL_7833f80d_4_k_cu_876ac62a_2785934cuda3std6ranges3__45__cpo4swapE
	.align		8
        /*0078*/ 	.dword	_ZN41_INTERNAL_7833f80d_4_k_cu_876ac62a_2785934cuda3std6ranges3__45__cpo9iter_moveE
	.align		8
        /*0080*/ 	.dword	_ZN41_INTERNAL_7833f80d_4_k_cu_876ac62a_2785934cuda3std6ranges3__45__cpo5beginE
	.align		8
        /*0088*/ 	.dword	_ZN41_INTERNAL_7833f80d_4_k_cu_876ac62a_2785934cuda3std6ranges3__45__cpo3endE
	.align		8
        /*0090*/ 	.dword	_ZN41_INTERNAL_7833f80d_4_k_cu_876ac62a_2785934cuda3std6ranges3__45__cpo6cbeginE
	.align		8
        /*0098*/ 	.dword	_ZN41_INTERNAL_7833f80d_4_k_cu_876ac62a_2785934cuda3std6ranges3__45__cpo4cendE
	.align		8
        /*00a0*/ 	.dword	_ZN41_INTERNAL_7833f80d_4_k_cu_876ac62a_2785934cuda3std6ranges3__45__cpo7advanceE
	.align		8
        /*00a8*/ 	.dword	_ZN41_INTERNAL_7833f80d_4_k_cu_876ac62a_2785934cuda3std6ranges3__45__cpo9iter_swapE
	.align		8
        /*00b0*/ 	.dword	_ZN41_INTERNAL_7833f80d_4_k_cu_876ac62a_2785934cuda3std6ranges3__45__cpo4nextE
	.align		8
        /*00b8*/ 	.dword	_ZN41_INTERNAL_7833f80d_4_k_cu_876ac62a_2785934cuda3std6ranges3__45__cpo4prevE
	.align		8
        /*00c0*/ 	.dword	_ZN41_INTERNAL_7833f80d_4_k_cu_876ac62a_2785934cuda3std6ranges3__45__cpo4dataE
	.align		8
        /*00c8*/ 	.dword	_ZN41_INTERNAL_7833f80d_4_k_cu_876ac62a_2785934cuda3std6ranges3__45__cpo5cdataE
	.align		8
        /*00d0*/ 	.dword	_ZN41_INTERNAL_7833f80d_4_k_cu_876ac62a_2785934cuda3std6ranges3__45__cpo4sizeE
	.align		8
        /*00d8*/ 	.dword	_ZN41_INTERNAL_7833f80d_4_k_cu_876ac62a_2785934cuda3std6ranges3__45__cpo5ssizeE
	.align		8
        /*00e0*/ 	.dword	_ZN41_INTERNAL_7833f80d_4_k_cu_876ac62a_2785934cuda3std6ranges3__45__cpo8distanceE
	.align		8
        /*00e8*/ 	.dword	_ZN41_INTERNAL_7833f80d_4_k_cu_876ac62a_2785936thrust24THRUST_300001_SM_1000_NS6system6detail10sequential3seqE
	.align		8
        /*00f0*/ 	.dword	_ZN41_INTERNAL_7833f80d_4_k_cu_876ac62a_2785936thrust24THRUST_300001_SM_1000_NS12placeholders2_1E
	.align		8
        /*00f8*/ 	.dword	_ZN41_INTERNAL_7833f80d_4_k_cu_876ac62a_2785936thrust24THRUST_300001_SM_1000_NS12placeholders2_2E
	.align		8
        /*0100*/ 	.dword	_ZN41_INTERNAL_7833f80d_4_k_cu_876ac62a_2785936thrust24THRUST_300001_SM_1000_NS12placeholders2_3E
	.align		8
        /*0108*/ 	.dword	_ZN41_INTERNAL_7833f80d_4_k_cu_876ac62a_2785936thrust24THRUST_300001_SM_1000_NS12placeholders2_4E
	.align		8
        /*0110*/ 	.dword	_ZN41_INTERNAL_7833f80d_4_k_cu_876ac62a_2785936thrust24THRUST_300001_SM_1000_NS12placeholders2_5E
	.align		8
        /*0118*/ 	.dword	_ZN41_INTERNAL_7833f80d_4_k_cu_876ac62a_2785936thrust24THRUST_300001_SM_1000_NS12placeholders2_6E
	.align		8
        /*0120*/ 	.dword	_ZN41_INTERNAL_7833f80d_4_k_cu_876ac62a_2785936thrust24THRUST_300001_SM_1000_NS12placeholders2_7E
	.align		8
        /*0128*/ 	.dword	_ZN41_INTERNAL_7833f80d_4_k_cu_876ac62a_2785936thrust24THRUST_300001_SM_1000_NS12placeholders2_8E
	.align		8
        /*0130*/ 	.dword	_ZN41_INTERNAL_7833f80d_4_k_cu_876ac62a_2785936thrust24THRUST_300001_SM_1000_NS12placeholders2_9E
	.align		8
        /*0138*/ 	.dword	_ZN41_INTERNAL_7833f80d_4_k_cu_876ac62a_2785936thrust24THRUST_300001_SM_1000_NS12placeholders3_10E


//--------------------- .text._ZN3cub18CUB_300001_SM_10006detail11EmptyKernelIvEEvv --------------------------
	.section	.text._ZN3cub18CUB_300001_SM_10006detail11EmptyKernelIvEEvv,"ax",@progbits
	.align	128
        .global         _ZN3cub18CUB_300001_SM_10006detail11EmptyKernelIvEEvv
        .type           _ZN3cub18CUB_300001_SM_10006detail11EmptyKernelIvEEvv,@function
        .size           _ZN3cub18CUB_300001_SM_10006detail11EmptyKernelIvEEvv,(.L_x_1 - _ZN3cub18CUB_300001_SM_10006detail11EmptyKernelIvEEvv)
        .other          _ZN3cub18CUB_300001_SM_10006detail11EmptyKernelIvEEvv,@"STO_CUDA_ENTRY STV_DEFAULT"
_ZN3cub18CUB_300001_SM_10006detail11EmptyKernelIvEEvv:
.text._ZN3cub18CUB_300001_SM_10006detail11EmptyKernelIvEEvv:
[----:B------:R-:W-:Y:S01]  /*0000*/  LDC R1, c[0x0][0x37c] ;  /* 0x0000df00ff017b82 */ /* 0x000fe20000000800 */
[----:B------:R-:W-:Y:S05]  /*0010*/  EXIT ;  /* 0x000000000000794d */ /* 0x000fea0003800000 */
.L_x_0:
[----:B------:R-:W-:-:S00]  /*0020*/  BRA `(.L_x_0) ;  /* 0xfffffffc00fc7947 */ /* 0x000fc0000383ffff */
[----:B------:R-:W-:-:S00]  /*0030*/  NOP ;  /* 0x0000000000007918 */ /* 0x000fc00000000000 */
        /* <DEDUP_REMOVED lines=12> */
.L_x_1:


//--------------------- .nv.shared.reserved.0     --------------------------
	.section	.nv.shared.reserved.0,"aw",@nobits
	.weak		__nv_reservedSMEM_offset_0_alias
	.size		__nv_reservedSMEM_offset_0_alias, 0, 64
	.other		__nv_reservedSMEM_offset_0_alias,@"STO_CUDA_RESERVED_SHARED STV_DEFAULT"
__nv_reservedSMEM_offset_0_alias:
	.zero		0
	.zero		64


//--------------------- .nv.global                --------------------------
	.section	.nv.global,"aw",@nobits
.nv.global:
	.type		_ZN41_INTERNAL_7833f80d_4_k_cu_876ac62a_2785936thrust24THRUST_300001_SM_1000_NS12placeholders2_5E,@object
	.size		_ZN41_INTERNAL_7833f80d_4_k_cu_876ac62a_2785936thrust24THRUST_300001_SM_1000_NS12placeholders2_5E,(_ZN41_INTERNAL_7833f80d_4_k_cu_876ac62a_2785934cuda3std3__45__cpo6cbeginE - _ZN41_INTERNAL_7833f80d_4_k_cu_876ac62a_2785936thrust24THRUST_300001_SM_1000_NS12placeholders2_5E)
_ZN41_INTERNAL_7833f80d_4_k_cu_876ac62a_2785936thrust24THRUST_300001_SM_1000_NS12placeholders2_5E:
	.zero		1
	.type		_ZN41_INTERNAL_7833f80d_4_k_cu_876ac62a_2785934cuda3std3__45__cpo6cbeginE,@object
	.size		_ZN41_INTERNAL_7833f80d_4_k_cu_876ac62a_2785934cuda3std3__45__cpo6cbeginE,(_ZN41_INTERNAL_7833f80d_4_k_cu_876ac62a_2785934cuda3std6ranges3__45__cpo6cbeginE - _ZN41_INTERNAL_7833f80d_4_k_cu_876ac62a_2785934cuda3std3__45__cpo6cbeginE)
_ZN41_INTERNAL_7833f80d_4_k_cu_876ac62a_2785934cuda3std3__45__cpo6cbeginE:
	.zero		1
	.type		_ZN41_INTERNAL_7833f80d_4_k_cu_876ac62a_2785934cuda3std6ranges3__45__cpo6cbeginE,@object
	.size		_ZN41_INTERNAL_7833f80d_4_k_cu_876ac62a_2785934cuda3std6ranges3__45__cpo6cbeginE,(_ZN41_INTERNAL_7833f80d_4_k_cu_876ac62a_2785934cuda3std3__48in_placeE - _ZN41_INTERNAL_7833f80d_4_k_cu_876ac62a_2785934cuda3std6ranges3__45__cpo6cbeginE)
_ZN41_INTERNAL_7833f80d_4_k_cu_876ac62a_2785934cuda3std6ranges3__45__cpo6cbeginE:
	.zero		1
	.type		_ZN41_INTERNAL_7833f80d_4_k_cu_876ac62a_2785934cuda3std3__48in_placeE,@object
	.size		_ZN41_INTERNAL_7833f80d_4_k_cu_876ac62a_2785934cuda3std3__48in_placeE,(_ZN41_INTERNAL_7833f80d_4_k_cu_876ac62a_2785934cuda3std6ranges3__45__cpo4sizeE - _ZN41_INTERNAL_7833f80d_4_k_cu_876ac62a_2785934cuda3std3__48in_placeE)
_ZN41_INTERNAL_7833f80d_4_k_cu_876ac62a_2785934cuda3std3__48in_placeE:
	.zero		1
	.type		_ZN41_INTERNAL_7833f80d_4_k_cu_876ac62a_2785934cuda3std6ranges3__45__cpo4sizeE,@object
	.size		_ZN41_INTERNAL_7833f80d_4_k_cu_876ac62a_2785934cuda3std6ranges3__45__cpo4sizeE,(_ZN41_INTERNAL_7833f80d_4_k_cu_876ac62a_2785936thrust24THRUST_300001_SM_1000_NS12placeholders2_9E - _ZN41_INTERNAL_7833f80d_4_k_cu_876ac62a_2785934cuda3std6ranges3__45__cpo4sizeE)
_ZN41_INTERNAL_7833f80d_4_k_cu_876ac62a_2785934cuda3std6ranges3__45__cpo4sizeE:
	.zero		1
	.type		_ZN41_INTERNAL_7833f80d_4_k_cu_876ac62a_2785936thrust24THRUST_300001_SM_1000_NS12placeholders2_9E,@object
	.size		_ZN41_INTERNAL_7833f80d_4_k_cu_876ac62a_2785936thrust24THRUST_300001_SM_1000_NS12placeholders2_9E,(_ZN41_INTERNAL_7833f80d_4_k_cu_876ac62a_2785934cuda3std3__45__cpo7crbeginE - _ZN41_INTERNAL_7833f80d_4_k_cu_876ac62a_2785936thrust24THRUST_300001_SM_1000_NS12placeholders2_9E)
_ZN41_INTERNAL_7833f80d_4_k_cu_876ac62a_2785936thrust24THRUST_300001_SM_1000_NS12placeholders2_9E:
	.zero		1
	.type		_ZN41_INTERNAL_7833f80d_4_k_cu_876ac62a_2785934cuda3std3__45__cpo7crbeginE,@object
	.size		_ZN41_INTERNAL_7833f80d_4_k_cu_876ac62a_2785934cuda3std3__45__cpo7crbeginE,(_ZN41_INTERNAL_7833f80d_4_k_cu_876ac62a_2785934cuda3std6ranges3__45__cpo4nextE - _ZN41_INTERNAL_7833f80d_4_k_cu_876ac62a_2785934cuda3std3__45__cpo7crbeginE)
_ZN41_INTERNAL_7833f80d_4_k_cu_876ac62a_2785934cuda3std3__45__cpo7crbeginE:
	.zero		1
	.type		_ZN41_INTERNAL_7833f80d_4_k_cu_876ac62a_2785934cuda3std6ranges3__45__cpo4nextE,@object
	.size		_ZN41_INTERNAL_7833f80d_4_k_cu_876ac62a_2785934cuda3std6ranges3__45__cpo4nextE,(_ZN41_INTERNAL_7833f80d_4_k_cu_876ac62a_2785934cuda3std6ranges3__45__cpo4swapE - _ZN41_INTERNAL_7833f80d_4_k_cu_876ac62a_2785934cuda3std6ranges3__45__cpo4nextE)
_ZN41_INTERNAL_7833f80d_4_k_cu_876ac62a_2785934cuda3std6ranges3__45__cpo4nextE:
	.zero		1
	.type		_ZN41_INTERNAL_7833f80d_4_k_cu_876ac62a_2785934cuda3std6ranges3__45__cpo4swapE,@object
	.size		_ZN41_INTERNAL_7833f80d_4_k_cu_876ac62a_2785934cuda3std6ranges3__45__cpo4swapE,(_ZN41_INTERNAL_7833f80d_4_k_cu_876ac62a_2785936thrust24THRUST_300001_SM_1000_NS12placeholders2_1E - _ZN41_INTERNAL_7833f80d_4_k_cu_876ac62a_2785934cuda3std6ranges3__45__cpo4swapE)
_ZN41_INTERNAL_7833f80d_4_k_cu_876ac62a_2785934cuda3std6ranges3__45__cpo4swapE:
	.zero		1
	.type		_ZN41_INTERNAL_7833f80d_4_k_cu_876ac62a_2785936thrust24THRUST_300001_SM_1000_NS12placeholders2_1E,@object
	.size		_ZN41_INTERNAL_7833f80d_4_k_cu_876ac62a_2785936thrust24THRUST_300001_SM_1000_NS12placeholders2_1E,(_ZN41_INTERNAL_7833f80d_4_k_cu_876ac62a_2785936thrust24THRUST_300001_SM_1000_NS12placeholders2_3E - _ZN41_INTERNAL_7833f80d_4_k_cu_876ac62a_2785936thrust24THRUST_300001_SM_1000_NS12placeholders2_1E)
_ZN41_INTERNAL_7833f80d_4_k_cu_876ac62a_2785936thrust24THRUST_300001_SM_1000_NS12placeholders2_1E:
	.zero		1
	.type		_ZN41_INTERNAL_7833f80d_4_k_cu_876ac62a_2785936thrust24THRUST_300001_SM_1000_NS12placeholders2_3E,@object
	.size		_ZN41_INTERNAL_7833f80d_4_k_cu_876ac62a_2785936thrust24THRUST_300001_SM_1000_NS12placeholders2_3E,(_ZN41_INTERNAL_7833f80d_4_k_cu_876ac62a_2785934cuda3std3__45__cpo5beginE - _ZN41_INTERNAL_7833f80d_4_k_cu_876ac62a_2785936thrust24THRUST_300001_SM_1000_NS12placeholders2_3E)
_ZN41_INTERNAL_7833f80d_4_k_cu_876ac62a_2785936thrust24THRUST_300001_SM_1000_NS12placeholders2_3E:
	.zero		1
	.type		_ZN41_INTERNAL_7833f80d_4_k_cu_876ac62a_2785934cuda3std3__45__cpo5beginE,@object
	.size		_ZN41_INTERNAL_7833f80d_4_k_cu_876ac62a_2785934cuda3std3__45__cpo5beginE,(_ZN41_INTERNAL_7833f80d_4_k_cu_876ac62a_2785934cuda3std6ranges3__45__cpo5beginE - _ZN41_INTERNAL_7833f80d_4_k_cu_876ac62a_2785934cuda3std3__45__cpo5beginE)
_ZN41_INTERNAL_7833f80d_4_k_cu_876ac62a_2785934cuda3std3__45__cpo5beginE:
	.zero		1
	.type		_ZN41_INTERNAL_7833f80d_4_k_cu_876ac62a_2785934cuda3std6ranges3__45__cpo5beginE,@object
	.size		_ZN41_INTERNAL_7833f80d_4_k_cu_876ac62a_2785934cuda3std6ranges3__45__cpo5beginE,(_ZN41_INTERNAL_7833f80d_4_k_cu_876ac62a_2785934cuda3std3__443_GLOBAL__N__7833f80d_4_k_cu_876ac62a_2785936ignoreE - _ZN41_INTERNAL_7833f80d_4_k_cu_876ac62a_2785934cuda3std6ranges3__45__cpo5beginE)
_ZN41_INTERNAL_7833f80d_4_k_cu_876ac62a_2785934cuda3std6ranges3__45__cpo5beginE:
	.zero		1
	.type		_ZN41_INTERNAL_7833f80d_4_k_cu_876ac62a_2785934cuda3std3__443_GLOBAL__N__7833f80d_4_k_cu_876ac62a_2785936ignoreE,@object
	.size		_ZN41_INTERNAL_7833f80d_4_k_cu_876ac62a_2785934cuda3std3__443_GLOBAL__N__7833f80d_4_k_cu_876ac62a_2785936ignoreE,(_ZN41_INTERNAL_7833f80d_4_k_cu_876ac62a_2785934cuda3std6ranges3__45__cpo4dataE - _ZN41_INTERNAL_7833f80d_4_k_cu_876ac62a_2785934cuda3std3__443_GLOBAL__N__7833f80d_4_k_cu_876ac62a_2785936ignoreE)
_ZN41_INTERNAL_7833f80d_4_k_cu_876ac62a_2785934cuda3std3__443_GLOBAL__N__7833f80d_4_k_cu_876ac62a_2785936ignoreE:
	.zero		1
	.type		_ZN41_INTERNAL_7833f80d_4_k_cu_876ac62a_2785934cuda3std6ranges3__45__cpo4dataE,@object
	.size		_ZN41_INTERNAL_7833f80d_4_k_cu_876ac62a_2785934cuda3std6ranges3__45__cpo4dataE,(_ZN41_INTERNAL_7833f80d_4_k_cu_876ac62a_2785936thrust24THRUST_300001_SM_1000_NS12placeholders2_7E - _ZN41_INTERNAL_7833f80d_4_k_cu_876ac62a_2785934cuda3std6ranges3__45__cpo4dataE)
_ZN41_INTERNAL_7833f80d_4_k_cu_876ac62a_2785934cuda3std6ranges3__45__cpo4dataE:
	.zero		1
	.type		_ZN41_INTERNAL_7833f80d_4_k_cu_876ac62a_2785936thrust24THRUST_300001_SM_1000_NS12placeholders2_7E,@object
	.size		_ZN41_INTERNAL_7833f80d_4_k_cu_876ac62a_2785936thrust24THRUST_300001_SM_1000_NS12placeholders2_7E,(_ZN41_INTERNAL_7833f80d_4_k_cu_876ac62a_2785934cuda3std3__45__cpo6rbeginE - _ZN41_INTERNAL_7833f80d_4_k_cu_876ac62a_2785936thrust24THRUST_300001_SM_1000_NS12placeholders2_7E)
_ZN41_INTERNAL_7833f80d_4_k_cu_876ac62a_2785936thrust24THRUST_300001_SM_1000_NS12placeholders2_7E:
	.zero		1
	.type		_ZN41_INTERNAL_7833f80d_4_k_cu_876ac62a_2785934cuda3std3__45__cpo6rbeginE,@object
	.size		_ZN41_INTERNAL_7833f80d_4_k_cu_876ac62a_2785934cuda3std3__45__cpo6rbeginE,(_ZN41_INTERNAL_7833f80d_4_k_cu_876ac62a_2785934cuda3std6ranges3__45__cpo7advanceE - _ZN41_INTERNAL_7833f80d_4_k_cu_876ac62a_2785934cuda3std3__45__cpo6rbeginE)
_ZN41_INTERNAL_7833f80d_4_k_cu_876ac62a_2785934cuda3std3__45__cpo6rbeginE:
	.zero		1
	.type		_ZN41_INTERNAL_7833f80d_4_k_cu_876ac62a_2785934cuda3std6ranges3__45__cpo7advanceE,@object
	.size		_ZN41_INTERNAL_7833f80d_4_k_cu_876ac62a_2785934cuda3std6ranges3__45__cpo7advanceE,(_ZN41_INTERNAL_7833f80d_4_k_cu_876ac62a_2785934cuda3std3__47nulloptE - _ZN41_INTERNAL_7833f80d_4_k_cu_876ac62a_2785934cuda3std6ranges3__45__cpo7advanceE)
_ZN41_INTERNAL_7833f80d_4_k_cu_876ac62a_2785934cuda3std6ranges3__45__cpo7advanceE:
	.zero		1
	.type		_ZN41_INTERNAL_7833f80d_4_k_cu_876ac62a_2785934cuda3std3__47nulloptE,@object
	.size		_ZN41_INTERNAL_7833f80d_4_k_cu_876ac62a_2785934cuda3std3__47nulloptE,(_ZN41_INTERNAL_7833f80d_4_k_cu_876ac62a_2785934cuda3std6ranges3__45__cpo8distanceE - _ZN41_INTERNAL_7833f80d_4_k_cu_876ac62a_2785934cuda3std3__47nulloptE)
_ZN41_INTERNAL_7833f80d_4_k_cu_876ac62a_2785934cuda3std3__47nulloptE:
	.zero		1
	.type		_ZN41_INTERNAL_7833f80d_4_k_cu_876ac62a_2785934cuda3std6ranges3__45__cpo8distanceE,@object
	.size		_ZN41_INTERNAL_7833f80d_4_k_cu_876ac62a_2785934cuda3std6ranges3__45__cpo8distanceE,(_ZN41_INTERNAL_7833f80d_4_k_cu_876ac62a_2785936thrust24THRUST_300001_SM_1000_NS12placeholders2_6E - _ZN41_INTERNAL_7833f80d_4_k_cu_876ac62a_2785934cuda3std6ranges3__45__cpo8distanceE)
_ZN41_INTERNAL_7833f80d_4_k_cu_876ac62a_2785934cuda3std6ranges3__45__cpo8distanceE:
	.zero		1
	.type		_ZN41_INTERNAL_7833f80d_4_k_cu_876ac62a_2785936thrust24THRUST_300001_SM_1000_NS12placeholders2_6E,@object
	.size		_ZN41_INTERNAL_7833f80d_4_k_cu_876ac62a_2785936thrust24THRUST_300001_SM_1000_NS12placeholders2_6E,(_ZN41_INTERNAL_7833f80d_4_k_cu_876ac62a_2785934cuda3std3__45__cpo4cendE - _ZN41_INTERNAL_7833f80d_4_k_cu_876ac62a_2785936thrust24THRUST_300001_SM_1000_NS12placeholders2_6E)
_ZN41_INTERNAL_7833f80d_4_k_cu_876ac62a_2785936thrust24THRUST_300001_SM_1000_NS12placeholders2_6E:
	.zero		1
	.type		_ZN41_INTERNAL_7833f80d_4_k_cu_876ac62a_2785934cuda3std3__45__cpo4cendE,@object
	.size		_ZN41_INTERNAL_7833f80d_4_k_cu_876ac62a_2785934cuda3std3__45__cpo4cendE,(_ZN41_INTERNAL_7833f80d_4_k_cu_876ac62a_2785934cuda3std6ranges3__45__cpo4cendE - _ZN41_INTERNAL_7833f80d_4_k_cu_876ac62a_2785934cuda3std3__45__cpo4cendE)
_ZN41_INTERNAL_7833f80d_4_k_cu_876ac62a_2785934cuda3std3__45__cpo4cendE:
	.zero		1
	.type		_ZN41_INTERNAL_7833f80d_4_k_cu_876ac62a_2785934cuda3std6ranges3__45__cpo4cendE,@object
	.size		_ZN41_INTERNAL_7833f80d_4_k_cu_876ac62a_2785934cuda3std6ranges3__45__cpo4cendE,(_ZN41_INTERNAL_7833f80d_4_k_cu_876ac62a_2785934cuda3std3__420unreachable_sentinelE - _ZN41_INTERNAL_7833f80d_4_k_cu_876ac62a_2785934cuda3std6ranges3__45__cpo4cendE)
_ZN41_INTERNAL_7833f80d_4_k_cu_876ac62a_2785934cuda3std6ranges3__45__cpo4cendE:
	.zero		1
	.type		_ZN41_INTERNAL_7833f80d_4_k_cu_876ac62a_2785934cuda3std3__420unreachable_sentinelE,@object
	.size		_ZN41_INTERNAL_7833f80d_4_k_cu_876ac62a_2785934cuda3std3__420unreachable_sentinelE,(_ZN41_INTERNAL_7833f80d_4_k_cu_876ac62a_2785934cuda3std6ranges3__45__cpo5ssizeE - _ZN41_INTERNAL_7833f80d_4_k_cu_876ac62a_2785934cuda3std3__420unreachable_sentinelE)
_ZN41_INTERNAL_7833f80d_4_k_cu_876ac62a_2785934cuda3std3__420unreachable_sentinelE:
	.zero		1
	.type		_ZN41_INTERNAL_7833f80d_4_k_cu_876ac62a_2785934cuda3std6ranges3__45__cpo5ssizeE,@object
	.size		_ZN41_INTERNAL_7833f80d_4_k_cu_876ac62a_2785934cuda3std6ranges3__45__cpo5ssizeE,(_ZN41_INTERNAL_7833f80d_4_k_cu_876ac62a_2785936thrust24THRUST_300001_SM_1000_NS12placeholders3_10E - _ZN41_INTERNAL_7833f80d_4_k_cu_876ac62a_2785934cuda3std6ranges3__45__cpo5ssizeE)
_ZN41_INTERNAL_7833f80d_4_k_cu_876ac62a_2785934cuda3std6ranges3__45__cpo5ssizeE:
	.zero		1
	.type		_ZN41_INTERNAL_7833f80d_4_k_cu_876ac62a_2785936thrust24THRUST_300001_SM_1000_NS12placeholders3_10E,@object
	.size		_ZN41_INTERNAL_7833f80d_4_k_cu_876ac62a_2785936thrust24THRUST_300001_SM_1000_NS12placeholders3_10E,(_ZN41_INTERNAL_7833f80d_4_k_cu_876ac62a_2785934cuda3std3__45__cpo5crendE - _ZN41_INTERNAL_7833f80d_4_k_cu_876ac62a_2785936thrust24THRUST_300001_SM_1000_NS12placeholders3_10E)
_ZN41_INTERNAL_7833f80d_4_k_cu_876ac62a_2785936thrust24THRUST_300001_SM_1000_NS12placeholders3_10E:
	.zero		1
	.type		_ZN41_INTERNAL_7833f80d_4_k_cu_876ac62a_2785934cuda3std3__45__cpo5crendE,@object
	.size		_ZN41_INTERNAL_7833f80d_4_k_cu_876ac62a_2785934cuda3std3__45__cpo5crendE,(_ZN41_INTERNAL_7833f80d_4_k_cu_876ac62a_2785934cuda3std6ranges3__45__cpo4prevE - _ZN41_INTERNAL_7833f80d_4_k_cu_876ac62a_2785934cuda3std3__45__cpo5crendE)
_ZN41_INTERNAL_7833f80d_4_k_cu_876ac62a_2785934cuda3std3__45__cpo5crendE:
	.zero		1
	.type		_ZN41_INTERNAL_7833f80d_4_k_cu_876ac62a_2785934cuda3std6ranges3__45__cpo4prevE,@object
	.size		_ZN41_INTERNAL_7833f80d_4_k_cu_876ac62a_2785934cuda3std6ranges3__45__cpo4prevE,(_ZN41_INTERNAL_7833f80d_4_k_cu_876ac62a_2785934cuda3std6ranges3__45__cpo9iter_moveE - _ZN41_INTERNAL_7833f80d_4_k_cu_876ac62a_2785934cuda3std6ranges3__45__cpo4prevE)
_ZN41_INTERNAL_7833f80d_4_k_cu_876ac62a_2785934cuda3std6ranges3__45__cpo4prevE:
	.zero		1
	.type		_ZN41_INTERNAL_7833f80d_4_k_cu_876ac62a_2785934cuda3std6ranges3__45__cpo9iter_moveE,@object
	.size		_ZN41_INTERNAL_7833f80d_4_k_cu_876ac62a_2785934cuda3std6ranges3__45__cpo9iter_moveE,(_ZN41_INTERNAL_7833f80d_4_k_cu_876ac62a_2785936thrust24THRUST_300001_SM_1000_NS12placeholders2_2E - _ZN41_INTERNAL_7833f80d_4_k_cu_876ac62a_2785934cuda3std6ranges3__45__cpo9iter_moveE)
_ZN41_INTERNAL_7833f80d_4_k_cu_876ac62a_2785934cuda3std6ranges3__45__cpo9iter_moveE:
	.zero		1
	.type		_ZN41_INTERNAL_7833f80d_4_k_cu_876ac62a_2785936thrust24THRUST_300001_SM_1000_NS12placeholders2_2E,@object
	.size		_ZN41_INTERNAL_7833f80d_4_k_cu_876ac62a_2785936thrust24THRUST_300001_SM_1000_NS12placeholders2_2E,(_ZN41_INTERNAL_7833f80d_4_k_cu_876ac62a_2785936thrust24THRUST_300001_SM_1000_NS12placeholders2_4E - _ZN41_INTERNAL_7833f80d_4_k_cu_876ac62a_2785936thrust24THRUST_300001_SM_1000_NS12placeholders2_2E)
_ZN41_INTERNAL_7833f80d_4_k_cu_876ac62a_2785936thrust24THRUST_300001_SM_1000_NS12placeholders2_2E:
	.zero		1
	.type		_ZN41_INTERNAL_7833f80d_4_k_cu_876ac62a_2785936thrust24THRUST_300001_SM_1000_NS12placeholders2_4E,@object
	.size		_ZN41_INTERNAL_7833f80d_4_k_cu_876ac62a_2785936thrust24THRUST_300001_SM_1000_NS12placeholders2_4E,(_ZN41_INTERNAL_7833f80d_4_k_cu_876ac62a_2785934cuda3std3__45__cpo3endE - _ZN41_INTERNAL_7833f80d_4_k_cu_876ac62a_2785936thrust24THRUST_300001_SM_1000_NS12placeholders2_4E)
_ZN41_INTERNAL_7833f80d_4_k_cu_876ac62a_2785936thrust24THRUST_300001_SM_1000_NS12placeholders2_4E:
	.zero		1
	.type		_ZN41_INTERNAL_7833f80d_4_k_cu_876ac62a_2785934cuda3std3__45__cpo3endE,@object
	.size		_ZN41_INTERNAL_7833f80d_4_k_cu_876ac62a_2785934cuda3std3__45__cpo3endE,(_ZN41_INTERNAL_7833f80d_4_k_cu_876ac62a_2785934cuda3std6ranges3__45__cpo3endE - _ZN41_INTERNAL_7833f80d_4_k_cu_876ac62a_2785934cuda3std3__45__cpo3endE)
_ZN41_INTERNAL_7833f80d_4_k_cu_876ac62a_2785934cuda3std3__45__cpo3endE:
	.zero		1
	.type		_ZN41_INTERNAL_7833f80d_4_k_cu_876ac62a_2785934cuda3std6ranges3__45__cpo3endE,@object
	.size		_ZN41_INTERNAL_7833f80d_4_k_cu_876ac62a_2785934cuda3std6ranges3__45__cpo3endE,(_ZN41_INTERNAL_7833f80d_4_k_cu_876ac62a_2785934cuda3std3__419piecewise_constructE - _ZN41_INTERNAL_7833f80d_4_k_cu_876ac62a_2785934cuda3std6ranges3__45__cpo3endE)
_ZN41_INTERNAL_7833f80d_4_k_cu_876ac62a_2785934cuda3std6ranges3__45__cpo3endE:
	.zero		1
	.type		_ZN41_INTERNAL_7833f80d_4_k_cu_876ac62a_2785934cuda3std3__419piecewise_constructE,@object
	.size		_ZN41_INTERNAL_7833f80d_4_k_cu_876ac62a_2785934cuda3std3__419piecewise_constructE,(_ZN41_INTERNAL_7833f80d_4_k_cu_876ac62a_2785934cuda3std6ranges3__45__cpo5cdataE - _ZN41_INTERNAL_7833f80d_4_k_cu_876ac62a_2785934cuda3std3__419piecewise_constructE)
_ZN41_INTERNAL_7833f80d_4_k_cu_876ac62a_2785934cuda3std3__419piecewise_constructE:
	.zero		1
	.type		_ZN41_INTERNAL_7833f80d_4_k_cu_876ac62a_2785934cuda3std6ranges3__45__cpo5cdataE,@object
	.size		_ZN41_INTERNAL_7833f80d_4_k_cu_876ac62a_2785934cuda3std6ranges3__45__cpo5cdataE,(_ZN41_INTERNAL_7833f80d_4_k_cu_876ac62a_2785936thrust24THRUST_300001_SM_1000_NS12placeholders2_8E - _ZN41_INTERNAL_7833f80d_4_k_cu_876ac62a_2785934cuda3std6ranges3__45__cpo5cdataE)
_ZN41_INTERNAL_7833f80d_4_k_cu_876ac62a_2785934cuda3std6ranges3__45__cpo5cdataE:
	.zero		1
	.type		_ZN41_INTERNAL_7833f80d_4_k_cu_876ac62a_2785936thrust24THRUST_300001_SM_1000_NS12placeholders2_8E,@object
	.size		_ZN41_INTERNAL_7833f80d_4_k_cu_876ac62a_2785936thrust24THRUST_300001_SM_1000_NS12placeholders2_8E,(_ZN41_INTERNAL_7833f80d_4_k_cu_876ac62a_2785934cuda3std3__45__cpo4rendE - _ZN41_INTERNAL_7833f80d_4_k_cu_876ac62a_2785936thrust24THRUST_300001_SM_1000_NS12placeholders2_8E)
_ZN41_INTERNAL_7833f80d_4_k_cu_876ac62a_2785936thrust24THRUST_300001_SM_1000_NS12placeholders2_8E:
	.zero		1
	.type		_ZN41_INTERNAL_7833f80d_4_k_cu_876ac62a_2785934cuda3std3__45__cpo4rendE,@object
	.size		_ZN41_INTERNAL_7833f80d_4_k_cu_876ac62a_2785934cuda3std3__45__cpo4rendE,(_ZN41_INTERNAL_7833f80d_4_k_cu_876ac62a_2785934cuda3std6ranges3__45__cpo9iter_swapE - _ZN41_INTERNAL_7833f80d_4_k_cu_876ac62a_2785934cuda3std3__45__cpo4rendE)
_ZN41_INTERNAL_7833f80d_4_k_cu_876ac62a_2785934cuda3std3__45__cpo4rendE:
	.zero		1
	.type		_ZN41_INTERNAL_7833f80d_4_k_cu_876ac62a_2785934cuda3std6ranges3__45__cpo9iter_swapE,@object
	.size		_ZN41_INTERNAL_7833f80d_4_k_cu_876ac62a_2785934cuda3std6ranges3__45__cpo9iter_swapE,(_ZN41_INTERNAL_7833f80d_4_k_cu_876ac62a_2785934cuda3std3__48unexpectE - _ZN41_INTERNAL_7833f80d_4_k_cu_876ac62a_2785934cuda3std6ranges3__45__cpo9iter_swapE)
_ZN41_INTERNAL_7833f80d_4_k_cu_876ac62a_2785934cuda3std6ranges3__45__cpo9iter_swapE:
	.zero		1
	.type		_ZN41_INTERNAL_7833f80d_4_k_cu_876ac62a_2785934cuda3std3__48unexpectE,@object
	.size		_ZN41_INTERNAL_7833f80d_4_k_cu_876ac62a_2785934cuda3std3__48unexpectE,(_ZN41_INTERNAL_7833f80d_4_k_cu_876ac62a_2785936thrust24THRUST_300001_SM_1000_NS6system6detail10sequential3seqE - _ZN41_INTERNAL_7833f80d_4_k_cu_876ac62a_2785934cuda3std3__48unexpectE)
_ZN41_INTERNAL_7833f80d_4_k_cu_876ac62a_2785934cuda3std3__48unexpectE:
	.zero		1
	.type		_ZN41_INTERNAL_7833f80d_4_k_cu_876ac62a_2785936thrust24THRUST_300001_SM_1000_NS6system6detail10sequential3seqE,@object
	.size		_ZN41_INTERNAL_7833f80d_4_k_cu_876ac62a_2785936thrust24THRUST_300001_SM_1000_NS6system6detail10sequential3seqE,(.L_29 - _ZN41_INTERNAL_7833f80d_4_k_cu_876ac62a_2785936thrust24THRUST_300001_SM_1000_NS6system6detail10sequential3seqE)
_ZN41_INTERNAL_7833f80d_4_k_cu_876ac62a_2785936thrust24THRUST_300001_SM_1000_NS6system6detail10sequential3seqE:
	.zero		1
.L_29:


//--------------------- .nv.constant0._ZN3cub18CUB_300001_SM_10006detail11EmptyKernelIvEEvv --------------------------
	.section	.nv.constant0._ZN3cub18CUB_300001_SM_10006detail11EmptyKernelIvEEvv,"a",@progbits
	.sectionflags	@""
	.align	4
.nv.constant0._ZN3cub18CUB_300001_SM_10006detail11EmptyKernelIvEEvv:
	.zero		896


//--------------------- SYMBOLS --------------------------

	.type		.nv.reservedSmem.offset0,@object
	.size		.nv.reservedSmem.offset0,0x4
